//
// Generated by NVIDIA NVVM Compiler
//
// Compiler Build ID: CL-36424714
// Cuda compilation tools, release 13.0, V13.0.88
// Based on NVVM 20.0.0
//

.version 9.0
.target sm_100
.address_size 64

	// .globl	_Z15QK_tiled_kernelPKfS0_Pfiiif
// _ZZ15QK_tiled_kernelPKfS0_PfiiifE6Q_tile has been demoted
// _ZZ15QK_tiled_kernelPKfS0_PfiiifE6K_tile has been demoted

.visible .entry _Z15QK_tiled_kernelPKfS0_Pfiiif(
	.param .u64 .ptr .align 1 _Z15QK_tiled_kernelPKfS0_Pfiiif_param_0,
	.param .u64 .ptr .align 1 _Z15QK_tiled_kernelPKfS0_Pfiiif_param_1,
	.param .u64 .ptr .align 1 _Z15QK_tiled_kernelPKfS0_Pfiiif_param_2,
	.param .u32 _Z15QK_tiled_kernelPKfS0_Pfiiif_param_3,
	.param .u32 _Z15QK_tiled_kernelPKfS0_Pfiiif_param_4,
	.param .u32 _Z15QK_tiled_kernelPKfS0_Pfiiif_param_5,
	.param .f32 _Z15QK_tiled_kernelPKfS0_Pfiiif_param_6
)
{
	.reg .pred 	%p<13>;
	.reg .b32 	%r<48>;
	.reg .b32 	%f<115>;
	.reg .b64 	%rd<13>;
	// demoted variable
	.shared .align 4 .b8 _ZZ15QK_tiled_kernelPKfS0_PfiiifE6Q_tile[4096];
	// demoted variable
	.shared .align 4 .b8 _ZZ15QK_tiled_kernelPKfS0_PfiiifE6K_tile[4096];
	ld.param.u64 	%rd5, [_Z15QK_tiled_kernelPKfS0_Pfiiif_param_0];
	ld.param.u64 	%rd6, [_Z15QK_tiled_kernelPKfS0_Pfiiif_param_1];
	ld.param.u64 	%rd7, [_Z15QK_tiled_kernelPKfS0_Pfiiif_param_2];
	ld.param.u32 	%r24, [_Z15QK_tiled_kernelPKfS0_Pfiiif_param_3];
	ld.param.u32 	%r22, [_Z15QK_tiled_kernelPKfS0_Pfiiif_param_4];
	ld.param.u32 	%r23, [_Z15QK_tiled_kernelPKfS0_Pfiiif_param_5];
	ld.param.f32 	%f9, [_Z15QK_tiled_kernelPKfS0_Pfiiif_param_6];
	mov.u32 	%r1, %ctaid.z;
	mov.u32 	%r25, %ctaid.y;
	mov.u32 	%r26, %ctaid.x;
	shl.b32 	%r27, %r25, 5;
	shl.b32 	%r28, %r26, 5;
	mov.u32 	%r45, %tid.y;
	mov.u32 	%r43, %tid.x;
	add.s32 	%r4, %r27, %r45;
	add.s32 	%r5, %r28, %r43;
	setp.ge.s32 	%p2, %r1, %r24;
	@%p2 bra 	$L__BB0_12;
	setp.lt.s32 	%p3, %r23, 1;
	mov.f32 	%f113, 0f00000000;
	@%p3 bra 	$L__BB0_10;
	shl.b32 	%r30, %r45, 7;
	mov.u32 	%r31, _ZZ15QK_tiled_kernelPKfS0_PfiiifE6Q_tile;
	add.s32 	%r6, %r31, %r30;
	shl.b32 	%r32, %r43, 2;
	add.s32 	%r7, %r6, %r32;
	mul.lo.s32 	%r33, %r22, %r1;
	add.s32 	%r34, %r33, %r4;
	shl.b32 	%r35, %r43, 7;
	mov.u32 	%r36, _ZZ15QK_tiled_kernelPKfS0_PfiiifE6K_tile;
	add.s32 	%r8, %r36, %r35;
	shl.b32 	%r37, %r45, 2;
	add.s32 	%r9, %r8, %r37;
	add.s32 	%r38, %r33, %r5;
	max.s32 	%r39, %r4, %r5;
	setp.lt.s32 	%p1, %r39, %r22;
	mad.lo.s32 	%r46, %r38, %r23, %r45;
	mad.lo.s32 	%r44, %r34, %r23, %r43;
	cvta.to.global.u64 	%rd1, %rd5;
	cvta.to.global.u64 	%rd2, %rd6;
	mov.f32 	%f113, 0f00000000;
	mov.b32 	%r47, 0;
	not.pred 	%p10, %p1;
$L__BB0_3:
	setp.ge.s32 	%p4, %r4, %r22;
	mul.wide.s32 	%rd8, %r46, 4;
	add.s64 	%rd3, %rd2, %rd8;
	mul.wide.s32 	%rd9, %r44, 4;
	add.s64 	%rd4, %rd1, %rd9;
	setp.ge.s32 	%p5, %r43, %r23;
	mov.f32 	%f111, 0f00000000;
	or.pred  	%p6, %p4, %p5;
	@%p6 bra 	$L__BB0_5;
	ld.global.nc.f32 	%f111, [%rd4];
$L__BB0_5:
	setp.ge.s32 	%p7, %r5, %r22;
	st.shared.f32 	[%r7], %f111;
	setp.ge.s32 	%p8, %r45, %r23;
	mov.f32 	%f112, 0f00000000;
	or.pred  	%p9, %p7, %p8;
	@%p9 bra 	$L__BB0_7;
	ld.global.nc.f32 	%f112, [%rd3];
$L__BB0_7:
	st.shared.f32 	[%r9], %f112;
	bar.sync 	0;
	@%p10 bra 	$L__BB0_9;
	ld.shared.f32 	%f14, [%r6];
	ld.shared.f32 	%f15, [%r8];
	fma.rn.f32 	%f16, %f14, %f15, %f113;
	ld.shared.f32 	%f17, [%r6+4];
	ld.shared.f32 	%f18, [%r8+4];
	fma.rn.f32 	%f19, %f17, %f18, %f16;
	ld.shared.f32 	%f20, [%r6+8];
	ld.shared.f32 	%f21, [%r8+8];
	fma.rn.f32 	%f22, %f20, %f21, %f19;
	ld.shared.f32 	%f23, [%r6+12];
	ld.shared.f32 	%f24, [%r8+12];
	fma.rn.f32 	%f25, %f23, %f24, %f22;
	ld.shared.f32 	%f26, [%r6+16];
	ld.shared.f32 	%f27, [%r8+16];
	fma.rn.f32 	%f28, %f26, %f27, %f25;
	ld.shared.f32 	%f29, [%r6+20];
	ld.shared.f32 	%f30, [%r8+20];
	fma.rn.f32 	%f31, %f29, %f30, %f28;
	ld.shared.f32 	%f32, [%r6+24];
	ld.shared.f32 	%f33, [%r8+24];
	fma.rn.f32 	%f34, %f32, %f33, %f31;
	ld.shared.f32 	%f35, [%r6+28];
	ld.shared.f32 	%f36, [%r8+28];
	fma.rn.f32 	%f37, %f35, %f36, %f34;
	ld.shared.f32 	%f38, [%r6+32];
	ld.shared.f32 	%f39, [%r8+32];
	fma.rn.f32 	%f40, %f38, %f39, %f37;
	ld.shared.f32 	%f41, [%r6+36];
	ld.shared.f32 	%f42, [%r8+36];
	fma.rn.f32 	%f43, %f41, %f42, %f40;
	ld.shared.f32 	%f44, [%r6+40];
	ld.shared.f32 	%f45, [%r8+40];
	fma.rn.f32 	%f46, %f44, %f45, %f43;
	ld.shared.f32 	%f47, [%r6+44];
	ld.shared.f32 	%f48, [%r8+44];
	fma.rn.f32 	%f49, %f47, %f48, %f46;
	ld.shared.f32 	%f50, [%r6+48];
	ld.shared.f32 	%f51, [%r8+48];
	fma.rn.f32 	%f52, %f50, %f51, %f49;
	ld.shared.f32 	%f53, [%r6+52];
	ld.shared.f32 	%f54, [%r8+52];
	fma.rn.f32 	%f55, %f53, %f54, %f52;
	ld.shared.f32 	%f56, [%r6+56];
	ld.shared.f32 	%f57, [%r8+56];
	fma.rn.f32 	%f58, %f56, %f57, %f55;
	ld.shared.f32 	%f59, [%r6+60];
	ld.shared.f32 	%f60, [%r8+60];
	fma.rn.f32 	%f61, %f59, %f60, %f58;
	ld.shared.f32 	%f62, [%r6+64];
	ld.shared.f32 	%f63, [%r8+64];
	fma.rn.f32 	%f64, %f62, %f63, %f61;
	ld.shared.f32 	%f65, [%r6+68];
	ld.shared.f32 	%f66, [%r8+68];
	fma.rn.f32 	%f67, %f65, %f66, %f64;
	ld.shared.f32 	%f68, [%r6+72];
	ld.shared.f32 	%f69, [%r8+72];
	fma.rn.f32 	%f70, %f68, %f69, %f67;
	ld.shared.f32 	%f71, [%r6+76];
	ld.shared.f32 	%f72, [%r8+76];
	fma.rn.f32 	%f73, %f71, %f72, %f70;
	ld.shared.f32 	%f74, [%r6+80];
	ld.shared.f32 	%f75, [%r8+80];
	fma.rn.f32 	%f76, %f74, %f75, %f73;
	ld.shared.f32 	%f77, [%r6+84];
	ld.shared.f32 	%f78, [%r8+84];
	fma.rn.f32 	%f79, %f77, %f78, %f76;
	ld.shared.f32 	%f80, [%r6+88];
	ld.shared.f32 	%f81, [%r8+88];
	fma.rn.f32 	%f82, %f80, %f81, %f79;
	ld.shared.f32 	%f83, [%r6+92];
	ld.shared.f32 	%f84, [%r8+92];
	fma.rn.f32 	%f85, %f83, %f84, %f82;
	ld.shared.f32 	%f86, [%r6+96];
	ld.shared.f32 	%f87, [%r8+96];
	fma.rn.f32 	%f88, %f86, %f87, %f85;
	ld.shared.f32 	%f89, [%r6+100];
	ld.shared.f32 	%f90, [%r8+100];
	fma.rn.f32 	%f91, %f89, %f90, %f88;
	ld.shared.f32 	%f92, [%r6+104];
	ld.shared.f32 	%f93, [%r8+104];
	fma.rn.f32 	%f94, %f92, %f93, %f91;
	ld.shared.f32 	%f95, [%r6+108];
	ld.shared.f32 	%f96, [%r8+108];
	fma.rn.f32 	%f97, %f95, %f96, %f94;
	ld.shared.f32 	%f98, [%r6+112];
	ld.shared.f32 	%f99, [%r8+112];
	fma.rn.f32 	%f100, %f98, %f99, %f97;
	ld.shared.f32 	%f101, [%r6+116];
	ld.shared.f32 	%f102, [%r8+116];
	fma.rn.f32 	%f103, %f101, %f102, %f100;
	ld.shared.f32 	%f104, [%r6+120];
	ld.shared.f32 	%f105, [%r8+120];
	fma.rn.f32 	%f106, %f104, %f105, %f103;
	ld.shared.f32 	%f107, [%r6+124];
	ld.shared.f32 	%f108, [%r8+124];
	fma.rn.f32 	%f113, %f107, %f108, %f106;
$L__BB0_9:
	bar.sync 	0;
	add.s32 	%r47, %r47, 32;
	add.s32 	%r46, %r46, 32;
	add.s32 	%r45, %r45, 32;
	add.s32 	%r44, %r44, 32;
	add.s32 	%r43, %r43, 32;
	setp.lt.s32 	%p11, %r47, %r23;
	@%p11 bra 	$L__BB0_3;
$L__BB0_10:
	max.s32 	%r40, %r4, %r5;
	setp.ge.s32 	%p12, %r40, %r22;
	@%p12 bra 	$L__BB0_12;
	mul.f32 	%f109, %f9, %f113;
	mad.lo.s32 	%r41, %r22, %r1, %r4;
	mad.lo.s32 	%r42, %r41, %r22, %r5;
	cvta.to.global.u64 	%rd10, %rd7;
	mul.wide.u32 	%rd11, %r42, 4;
	add.s64 	%rd12, %rd10, %rd11;
	st.global.f32 	[%rd12], %f109;
$L__BB0_12:
	ret;

}


// ===== COMPILED SASS (sm_100) =====

	.target	sm_100

	.elftype	@"ET_EXEC"


//--------------------- .note.nv.tkinfo           --------------------------
	.section	.note.nv.tkinfo,"",@"SHT_NOTE"
	.sectionflags	@"SHF_NOTE_NV_TKINFO"
	.tkinfo
        /*0018*/ 	.word	0x00000002
        /*0030*/ 	.string	""
        /*0030*/ 	.string	"ptxas"
        /*0030*/ 	.string	"Cuda compilation tools, release 13.0, V13.0.88"
        /*0030*/ 	.string	"Build cuda_13.0.r13.0/compiler.36424714_0"
        /*0030*/ 	.string	"-arch sm_100 -m 64 "



//--------------------- .note.nv.cuinfo           --------------------------
	.section	.note.nv.cuinfo,"",@"SHT_NOTE"
	.sectionflags	@"SHF_NOTE_NV_CUINFO"
        /*0018*/ 	.short	0x0002
        /*001a*/ 	.short	0x0064
        /*001c*/ 	.short	0x0082
	.zero		2


//--------------------- .nv.info                  --------------------------
	.section	.nv.info,"",@"SHT_CUDA_INFO"
	.align	4


	//----- nvinfo : EIATTR_REGCOUNT
	.align		4
        /*0000*/ 	.byte	0x04, 0x2f
        /*0002*/ 	.short	(.L_1 - .L_0)
	.align		4
.L_0:
        /*0004*/ 	.word	index@(_Z15QK_tiled_kernelPKfS0_Pfiiif)
        /*0008*/ 	.word	0x00000022


	//----- nvinfo : EIATTR_FRAME_SIZE
	.align		4
.L_1:
        /*000c*/ 	.byte	0x04, 0x11
        /*000e*/ 	.short	(.L_3 - .L_2)
	.align		4
.L_2:
        /*0010*/ 	.word	index@(_Z15QK_tiled_kernelPKfS0_Pfiiif)
        /*0014*/ 	.word	0x00000000


	//----- nvinfo : EIATTR_MIN_STACK_SIZE
	.align		4
.L_3:
        /*0018*/ 	.byte	0x04, 0x12
        /*001a*/ 	.short	(.L_5 - .L_4)
	.align		4
.L_4:
        /*001c*/ 	.word	index@(_Z15QK_tiled_kernelPKfS0_Pfiiif)
        /*0020*/ 	.word	0x00000000
.L_5:


//--------------------- .nv.compat                --------------------------
	.section	.nv.compat,"",@"SHT_CUDA_COMPAT_INFO"
	.align	4
        /*0000*/ 	.byte	0x02, 0x09, 0x00, 0x00, 0x02, 0x02, 0x01, 0x00, 0x02, 0x05, 0x05, 0x00, 0x03, 0x07, 0x01, 0x01
        /*0010*/ 	.byte	0x02, 0x03, 0x00, 0x00, 0x02, 0x06, 0x01, 0x00, 0x04, 0x0b, 0x08, 0x00, 0x09, 0x00, 0x00, 0x00
        /*0020*/ 	.byte	0x00, 0x00, 0x00, 0x00


//--------------------- .nv.info._Z15QK_tiled_kernelPKfS0_Pfiiif --------------------------
	.section	.nv.info._Z15QK_tiled_kernelPKfS0_Pfiiif,"",@"SHT_CUDA_INFO"
	.sectionflags	@""
	.align	4


	//----- nvinfo : EIATTR_CUDA_API_VERSION
	.align		4
        /*0000*/ 	.byte	0x04, 0x37
        /*0002*/ 	.short	(.L_7 - .L_6)
.L_6:
        /*0004*/ 	.word	0x00000082


	//----- nvinfo : EIATTR_KPARAM_INFO
	.align		4
.L_7:
        /*0008*/ 	.byte	0x04, 0x17
        /*000a*/ 	.short	(.L_9 - .L_8)
.L_8:
        /*000c*/ 	.word	0x00000000
        /*0010*/ 	.short	0x0006
        /*0012*/ 	.short	0x0024
        /*0014*/ 	.byte	0x00, 0xf0, 0x11, 0x00


	//----- nvinfo : EIATTR_KPARAM_INFO
	.align		4
.L_9:
        /*0018*/ 	.byte	0x04, 0x17
        /*001a*/ 	.short	(.L_11 - .L_10)
.L_10:
        /*001c*/ 	.word	0x00000000
        /*0020*/ 	.short	0x0005
        /*0022*/ 	.short	0x0020
        /*0024*/ 	.byte	0x00, 0xf0, 0x11, 0x00


	//----- nvinfo : EIATTR_KPARAM_INFO
	.align		4
.L_11:
        /*0028*/ 	.byte	0x04, 0x17
        /*002a*/ 	.short	(.L_13 - .L_12)
.L_12:
        /*002c*/ 	.word	0x00000000
        /*0030*/ 	.short	0x0004
        /*0032*/ 	.short	0x001c
        /*0034*/ 	.byte	0x00, 0xf0, 0x11, 0x00


	//----- nvinfo : EIATTR_KPARAM_INFO
	.align		4
.L_13:
        /*0038*/ 	.byte	0x04, 0x17
        /*003a*/ 	.short	(.L_15 - .L_14)
.L_14:
        /*003c*/ 	.word	0x00000000
        /*0040*/ 	.short	0x0003
        /*0042*/ 	.short	0x0018
        /*0044*/ 	.byte	0x00, 0xf0, 0x11, 0x00


	//----- nvinfo : EIATTR_KPARAM_INFO
	.align		4
.L_15:
        /*0048*/ 	.byte	0x04, 0x17
        /*004a*/ 	.short	(.L_17 - .L_16)
.L_16:
        /*004c*/ 	.word	0x00000000
        /*0050*/ 	.short	0x0002
        /*0052*/ 	.short	0x0010
        /*0054*/ 	.byte	0x00, 0xf5, 0x21, 0x00


	//----- nvinfo : EIATTR_KPARAM_INFO
	.align		4
.L_17:
        /*0058*/ 	.byte	0x04, 0x17
        /*005a*/ 	.short	(.L_19 - .L_18)
.L_18:
        /*005c*/ 	.word	0x00000000
        /*0060*/ 	.short	0x0001
        /*0062*/ 	.short	0x0008
        /*0064*/ 	.byte	0x00, 0xf5, 0x21, 0x00


	//----- nvinfo : EIATTR_KPARAM_INFO
	.align		4
.L_19:
        /*0068*/ 	.byte	0x04, 0x17
        /*006a*/ 	.short	(.L_21 - .L_20)
.L_20:
        /*006c*/ 	.word	0x00000000
        /*0070*/ 	.short	0x0000
        /*0072*/ 	.short	0x0000
        /*0074*/ 	.byte	0x00, 0xf5, 0x21, 0x00


	//----- nvinfo : EIATTR_SPARSE_MMA_MASK
	.align		4
.L_21:
        /*0078*/ 	.byte	0x03, 0x50
        /*007a*/ 	.short	0x0000


	//----- nvinfo : EIATTR_MAXREG_COUNT
	.align		4
        /*007c*/ 	.byte	0x03, 0x1b
        /*007e*/ 	.short	0x00ff


	//----- nvinfo : EIATTR_NUM_BARRIERS
	.align		4
        /*0080*/ 	.byte	0x02, 0x4c
        /*0082*/ 	.byte	0x01
	.zero		1


	//----- nvinfo : EIATTR_MERCURY_ISA_VERSION
	.align		4
        /*0084*/ 	.byte	0x03, 0x5f
        /*0086*/ 	.short	0x0101


	//----- nvinfo : EIATTR_VRC_CTA_INIT_COUNT
	.align		4
        /*0088*/ 	.byte	0x02, 0x4a
	.zero		1
	.zero		1


	//----- nvinfo : EIATTR_EXIT_INSTR_OFFSETS
	.align		4
        /*008c*/ 	.byte	0x04, 0x1c
        /*008e*/ 	.short	(.L_23 - .L_22)


	//   ....[0]....
.L_22:
        /*0090*/ 	.word	0x00000080


	//   ....[1]....
        /*0094*/ 	.word	0x00000700


	//   ....[2]....
        /*0098*/ 	.word	0x00000780


	//----- nvinfo : EIATTR_CRS_STACK_SIZE
	.align		4
.L_23:
        /*009c*/ 	.byte	0x04, 0x1e
        /*009e*/ 	.short	(.L_25 - .L_24)
.L_24:
        /*00a0*/ 	.word	0x00000000


	//----- nvinfo : EIATTR_CBANK_PARAM_SIZE
	.align		4
.L_25:
        /*00a4*/ 	.byte	0x03, 0x19
        /*00a6*/ 	.short	0x0028


	//----- nvinfo : EIATTR_PARAM_CBANK
	.align		4
        /*00a8*/ 	.byte	0x04, 0x0a
        /*00aa*/ 	.short	(.L_27 - .L_26)
	.align		4
.L_26:
        /*00ac*/ 	.word	index@(.nv.constant0._Z15QK_tiled_kernelPKfS0_Pfiiif)
        /*00b0*/ 	.short	0x0380
        /*00b2*/ 	.short	0x0028


	//----- nvinfo : EIATTR_SW_WAR
	.align		4
.L_27:
        /*00b4*/ 	.byte	0x04, 0x36
        /*00b6*/ 	.short	(.L_29 - .L_28)
.L_28:
        /*00b8*/ 	.word	0x00000008
.L_29:


//--------------------- .nv.callgraph             --------------------------
	.section	.nv.callgraph,"",@"SHT_CUDA_CALLGRAPH"
	.align	4
	.sectionentsize	8
	.align		4
        /*0000*/ 	.word	0x00000000
	.align		4
        /*0004*/ 	.word	0xffffffff
	.align		4
        /*0008*/ 	.word	0x00000000
	.align		4
        /*000c*/ 	.word	0xfffffffe
	.align		4
        /*0010*/ 	.word	0x00000000
	.align		4
        /*0014*/ 	.word	0xfffffffd
	.align		4
        /*0018*/ 	.word	0x00000000
	.align		4
        /*001c*/ 	.word	0xfffffffc


//--------------------- .text._Z15QK_tiled_kernelPKfS0_Pfiiif --------------------------
	.section	.text._Z15QK_tiled_kernelPKfS0_Pfiiif,"ax",@progbits
	.align	128
        .global         _Z15QK_tiled_kernelPKfS0_Pfiiif
        .type           _Z15QK_tiled_kernelPKfS0_Pfiiif,@function
        .size           _Z15QK_tiled_kernelPKfS0_Pfiiif,(.L_x_5 - _Z15QK_tiled_kernelPKfS0_Pfiiif)
        .other          _Z15QK_tiled_kernelPKfS0_Pfiiif,@"STO_CUDA_ENTRY STV_DEFAULT"
_Z15QK_tiled_kernelPKfS0_Pfiiif:
.text._Z15QK_tiled_kernelPKfS0_Pfiiif:
[----:B------:R-:W-:Y:S08]  /*0000*/  LDC R1, c[0x0][0x37c] ;  /* 0x0000df00ff017b82 */ /* 0x000ff00000000800 */
[----:B------:R-:W0:Y:S01]  /*0010*/  S2UR UR7, SR_CTAID.Z ;  /* 0x00000000000779c3 */ /* 0x000e220000002700 */
[----:B------:R-:W1:Y:S01]  /*0020*/  S2R R27, SR_CTAID.Y ;  /* 0x00000000001b7919 */ /* 0x000e620000002600 */
[----:B------:R-:W2:Y:S06]  /*0030*/  S2R R25, SR_TID.Y ;  /* 0x0000000000197919 */ /* 0x000eac0000002200 */
[----:B------:R-:W0:Y:S01]  /*0040*/  LDC R0, c[0x0][0x398] ;  /* 0x0000e600ff007b82 */ /* 0x000e220000000800 */
[----:B------:R-:W3:Y:S01]  /*0050*/  S2R R24, SR_CTAID.X ;  /* 0x0000000000187919 */ /* 0x000ee20000002500 */
[----:B------:R-:W4:Y:S01]  /*0060*/  S2R R23, SR_TID.X ;  /* 0x0000000000177919 */ /* 0x000f220000002100 */
[----:B0-----:R-:W-:-:S13]  /*0070*/  ISETP.LE.AND P0, PT, R0, UR7, PT ;  /* 0x0000000700007c0c */ /* 0x001fda000bf03270 */
[----:B-1234-:R-:W-:Y:S05]  /*0080*/  @P0 EXIT ;  /* 0x000000000000094d */ /* 0x01efea0003800000 */
[----:B------:R-:W0:Y:S01]  /*0090*/  LDCU UR10, c[0x0][0x3a0] ;  /* 0x00007400ff0a77ac */ /* 0x000e220008000800 */
[----:B------:R-:W-:Y:S01]  /*00a0*/  HFMA2 R11, -RZ, RZ, 0, 0 ;  /* 0x00000000ff0b7431 */ /* 0x000fe200000001ff */
[----:B------:R-:W-:Y:S02]  /*00b0*/  LEA R27, R27, R25, 0x5 ;  /* 0x000000191b1b7211 */ /* 0x000fe400078e28ff */
[----:B------:R-:W-:Y:S01]  /*00c0*/  LEA R24, R24, R23, 0x5 ;  /* 0x0000001718187211 */ /* 0x000fe200078e28ff */
[----:B------:R-:W1:Y:S01]  /*00d0*/  LDCU.64 UR8, c[0x0][0x358] ;  /* 0x00006b00ff0877ac */ /* 0x000e620008000a00 */
[----:B0-----:R-:W-:-:S09]  /*00e0*/  UISETP.GE.AND UP0, UPT, UR10, 0x1, UPT ;  /* 0x000000010a00788c */ /* 0x001fd2000bf06270 */
[----:B-1----:R-:W-:Y:S05]  /*00f0*/  BRA.U !UP0, `(.L_x_0) ;  /* 0x0000000508747547 */ /* 0x002fea000b800000 */
[----:B------:R-:W0:Y:S01]  /*0100*/  S2UR UR6, SR_CgaCtaId ;  /* 0x00000000000679c3 */ /* 0x000e220000008800 */
[----:B------:R-:W-:Y:S01]  /*0110*/  UMOV UR4, 0x400 ;  /* 0x0000040000047882 */ /* 0x000fe20000000000 */
[----:B------:R-:W-:Y:S01]  /*0120*/  VIMNMX R0, PT, PT, R27, R24, !PT ;  /* 0x000000181b007248 */ /* 0x000fe20007fe0100 */
[----:B------:R-:W-:Y:S01]  /*0130*/  UIADD3 UR5, UPT, UPT, UR4, 0x1000, URZ ;  /* 0x0000100004057890 */ /* 0x000fe2000fffe0ff */
[----:B------:R-:W-:Y:S01]  /*0140*/  MOV R11, RZ ;  /* 0x000000ff000b7202 */ /* 0x000fe20000000f00 */
[----:B------:R-:W1:Y:S03]  /*0150*/  LDCU UR12, c[0x0][0x39c] ;  /* 0x00007380ff0c77ac */ /* 0x000e660008000800 */
[----:B------:R-:W2:Y:S01]  /*0160*/  LDC R3, c[0x0][0x39c] ;  /* 0x0000e700ff037b82 */ /* 0x000ea20000000800 */
[----:B------:R-:W3:Y:S07]  /*0170*/  LDCU UR11, c[0x0][0x3a0] ;  /* 0x00007400ff0b77ac */ /* 0x000eee0008000800 */
[----:B------:R-:W4:Y:S08]  /*0180*/  LDC.64 R28, c[0x0][0x380] ;  /* 0x0000e000ff1c7b82 */ /* 0x000f300000000a00 */
[----:B------:R-:W1:Y:S01]  /*0190*/  LDC.64 R30, c[0x0][0x388] ;  /* 0x0000e200ff1e7b82 */ /* 0x000e620000000a00 */
[----:B0-----:R-:W-:-:S02]  /*01a0*/  ULEA UR4, UR6, UR4, 0x18 ;  /* 0x0000000406047291 */ /* 0x001fc4000f8ec0ff */
[----:B------:R-:W-:-:S04]  /*01b0*/  ULEA UR5, UR6, UR5, 0x18 ;  /* 0x0000000506057291 */ /* 0x000fc8000f8ec0ff */
[----:B------:R-:W-:Y:S01]  /*01c0*/  LEA R20, R25, UR4, 0x7 ;  /* 0x0000000419147c11 */ /* 0x000fe2000f8e38ff */
[C---:B--2---:R-:W-:Y:S01]  /*01d0*/  IMAD R22, R3.reuse, UR7, R24 ;  /* 0x0000000703167c24 */ /* 0x044fe2000f8e0218 */
[----:B------:R-:W-:Y:S01]  /*01e0*/  ISETP.GE.AND P2, PT, R0, R3, PT ;  /* 0x000000030000720c */ /* 0x000fe20003f46270 */
[----:B------:R-:W-:Y:S01]  /*01f0*/  IMAD R0, R3, UR7, R27 ;  /* 0x0000000703007c24 */ /* 0x000fe2000f8e021b */
[C---:B------:R-:W-:Y:S01]  /*0200*/  LEA R2, R23.reuse, UR5, 0x7 ;  /* 0x0000000517027c11 */ /* 0x040fe2000f8e38ff */
[----:B------:R-:W-:Y:S01]  /*0210*/  IMAD R22, R22, UR10, R25 ;  /* 0x0000000a16167c24 */ /* 0x000fe2000f8e0219 */
[----:B------:R-:W-:Y:S01]  /*0220*/  LEA R3, R23, R20, 0x2 ;  /* 0x0000001417037211 */ /* 0x000fe200078e10ff */
[----:B------:R-:W-:Y:S01]  /*0230*/  IMAD R21, R0, UR10, R23 ;  /* 0x0000000a00157c24 */ /* 0x000fe2000f8e0217 */
[----:B------:R-:W-:Y:S01]  /*0240*/  LEA R0, R25, R2, 0x2 ;  /* 0x0000000219007211 */ /* 0x000fe200078e10ff */
[----:B---34-:R-:W-:-:S06]  /*0250*/  UMOV UR4, URZ ;  /* 0x000000ff00047c82 */ /* 0x018fcc0008000000 */
.L_x_3:
[----:B------:R-:W-:Y:S02]  /*0260*/  ISETP.GE.AND P1, PT, R23, UR11, PT ;  /* 0x0000000b17007c0c */ /* 0x000fe4000bf26270 */
[----:B0-----:R-:W-:Y:S02]  /*0270*/  CS2R R8, SRZ ;  /* 0x0000000000087805 */ /* 0x001fe4000001ff00 */
[----:B------:R-:W-:Y:S01]  /*0280*/  ISETP.GE.AND P0, PT, R25, UR11, PT ;  /* 0x0000000b19007c0c */ /* 0x000fe2000bf06270 */
[----:B------:R-:W-:Y:S01]  /*0290*/  IMAD.WIDE R4, R21, 0x4, R28 ;  /* 0x0000000415047825 */ /* 0x000fe200078e021c */
[----:B-1----:R-:W-:Y:S02]  /*02a0*/  ISETP.GE.OR P1, PT, R27, UR12, P1 ;  /* 0x0000000c1b007c0c */ /* 0x002fe40008f26670 */
[----:B------:R-:W-:Y:S01]  /*02b0*/  ISETP.GE.OR P0, PT, R24, UR12, P0 ;  /* 0x0000000c18007c0c */ /* 0x000fe20008706670 */
[----:B------:R-:W-:-:S10]  /*02c0*/  IMAD.WIDE R6, R22, 0x4, R30 ;  /* 0x0000000416067825 */ /* 0x000fd400078e021e */
[----:B------:R-:W2:Y:S04]  /*02d0*/  @!P1 LDG.E.CONSTANT R8, desc[UR8][R4.64] ;  /* 0x0000000804089981 */ /* 0x000ea8000c1e9900 */
[----:B------:R-:W3:Y:S01]  /*02e0*/  @!P0 LDG.E.CONSTANT R9, desc[UR8][R6.64] ;  /* 0x0000000806098981 */ /* 0x000ee2000c1e9900 */
[----:B------:R-:W-:Y:S03]  /*02f0*/  BSSY.RECONVERGENT B0, `(.L_x_1) ;  /* 0x0000035000007945 */ /* 0x000fe60003800200 */
[----:B--2---:R0:W-:Y:S04]  /*0300*/  STS [R3], R8 ;  /* 0x0000000803007388 */ /* 0x0041e80000000800 */
[----:B---3--:R0:W-:Y:S01]  /*0310*/  STS [R0], R9 ;  /* 0x0000000900007388 */ /* 0x0081e20000000800 */
[----:B------:R-:W-:Y:S06]  /*0320*/  BAR.SYNC.DEFER_BLOCKING 0x0 ;  /* 0x0000000000007b1d */ /* 0x000fec0000010000 */
[----:B------:R-:W-:Y:S05]  /*0330*/  @P2 BRA `(.L_x_2) ;  /* 0x0000000000c02947 */ /* 0x000fea0003800000 */
[----:B------:R-:W-:Y:S04]  /*0340*/  LDS.128 R12, [R20] ;  /* 0x00000000140c7984 */ /* 0x000fe80000000c00 */
[----:B------:R-:W1:Y:S04]  /*0350*/  LDS.128 R16, [R2] ;  /* 0x0000000002107984 */ /* 0x000e680000000c00 */
[----:B------:R-:W-:Y:S01]  /*0360*/  LDS.128 R4, [R2+0x10] ;  /* 0x0000100002047984 */ /* 0x000fe20000000c00 */
[----:B-1----:R-:W-:-:S03]  /*0370*/  FFMA R12, R12, R16, R11 ;  /* 0x000000100c0c7223 */ /* 0x002fc6000000000b */
[----:B0-----:R-:W0:Y:S01]  /*0380*/  LDS.128 R8, [R20+0x10] ;  /* 0x0000100014087984 */ /* 0x001e220000000c00 */
[----:B------:R-:W-:-:S04]  /*0390*/  FFMA R13, R13, R17, R12 ;  /* 0x000000110d0d7223 */ /* 0x000fc8000000000c */
[----:B------:R-:W-:-:S04]  /*03a0*/  FFMA R14, R14, R18, R13 ;  /* 0x000000120e0e7223 */ /* 0x000fc8000000000d */
[----:B------:R-:W-:Y:S02]  /*03b0*/  FFMA R15, R15, R19, R14 ;  /* 0x000000130f0f7223 */ /* 0x000fe4000000000e */
[----:B------:R-:W-:Y:S02]  /*03c0*/  LDS.128 R16, [R20+0x20] ;  /* 0x0000200014107984 */ /* 0x000fe40000000c00 */
[----:B0-----:R-:W-:Y:S02]  /*03d0*/  FFMA R4, R8, R4, R15 ;  /* 0x0000000408047223 */ /* 0x001fe4000000000f */
[----:B------:R-:W0:Y:S02]  /*03e0*/  LDS.128 R12, [R2+0x20] ;  /* 0x00002000020c7984 */ /* 0x000e240000000c00 */
        /* <DEDUP_REMOVED lines=32> */
[----:B------:R-:W-:-:S04]  /*05f0*/  FFMA R15, R19, R15, R14 ;  /* 0x0000000f130f7223 */ /* 0x000fc8000000000e */
[----:B0-----:R-:W-:-:S04]  /*0600*/  FFMA R4, R4, R8, R15 ;  /* 0x0000000804047223 */ /* 0x001fc8000000000f */
[----:B------:R-:W-:-:S04]  /*0610*/  FFMA R5, R5, R9, R4 ;  /* 0x0000000905057223 */ /* 0x000fc80000000004 */
[----:B------:R-:W-:-:S04]  /*0620*/  FFMA R6, R6, R10, R5 ;  /* 0x0000000a06067223 */ /* 0x000fc80000000005 */
[----:B------:R-:W-:-:S07]  /*0630*/  FFMA R11, R7, R11, R6 ;  /* 0x0000000b070b7223 */ /* 0x000fce0000000006 */
.L_x_2:
[----:B------:R-:W-:Y:S05]  /*0640*/  BSYNC.RECONVERGENT B0 ;  /* 0x0000000000007941 */ /* 0x000fea0003800200 */
.L_x_1:
[----:B------:R-:W-:Y:S01]  /*0650*/  BAR.SYNC.DEFER_BLOCKING 0x0 ;  /* 0x0000000000007b1d */ /* 0x000fe20000010000 */
[----:B------:R-:W-:Y:S01]  /*0660*/  UIADD3 UR4, UPT, UPT, UR4, 0x20, URZ ;  /* 0x0000002004047890 */ /* 0x000fe2000fffe0ff */
[----:B------:R-:W-:Y:S02]  /*0670*/  IADD3 R22, PT, PT, R22, 0x20, RZ ;  /* 0x0000002016167810 */ /* 0x000fe40007ffe0ff */
[----:B------:R-:W-:Y:S01]  /*0680*/  IADD3 R25, PT, PT, R25, 0x20, RZ ;  /* 0x0000002019197810 */ /* 0x000fe20007ffe0ff */
[----:B------:R-:W-:Y:S01]  /*0690*/  UISETP.GE.AND UP0, UPT, UR4, UR11, UPT ;  /* 0x0000000b0400728c */ /* 0x000fe2000bf06270 */
[----:B------:R-:W-:Y:S02]  /*06a0*/  IADD3 R21, PT, PT, R21, 0x20, RZ ;  /* 0x0000002015157810 */ /* 0x000fe40007ffe0ff */
[----:B------:R-:W-:-:S06]  /*06b0*/  IADD3 R23, PT, PT, R23, 0x20, RZ ;  /* 0x0000002017177810 */ /* 0x000fcc0007ffe0ff */
[----:B------:R-:W-:Y:S05]  /*06c0*/  BRA.U !UP0, `(.L_x_3) ;  /* 0xfffffff908e47547 */ /* 0x000fea000b83ffff */
.L_x_0:
[----:B------:R-:W1:Y:S01]  /*06d0*/  LDC R5, c[0x0][0x39c] ;  /* 0x0000e700ff057b82 */ /* 0x000e620000000800 */
[----:B0-----:R-:W-:-:S04]  /*06e0*/  VIMNMX R0, PT, PT, R27, R24, !PT ;  /* 0x000000181b007248 */ /* 0x001fc80007fe0100 */
[----:B-1----:R-:W-:-:S13]  /*06f0*/  ISETP.GE.AND P0, PT, R0, R5, PT ;  /* 0x000000050000720c */ /* 0x002fda0003f06270 */
[----:B------:R-:W-:Y:S05]  /*0700*/  @P0 EXIT ;  /* 0x000000000000094d */ /* 0x000fea0003800000 */
[----:B------:R-:W0:Y:S01]  /*0710*/  LDC.64 R2, c[0x0][0x390] ;  /* 0x0000e400ff027b82 */ /* 0x000e220000000a00 */
[----:B------:R-:W1:Y:S01]  /*0720*/  LDCU UR4, c[0x0][0x3a4] ;  /* 0x00007480ff0477ac */ /* 0x000e620008000800 */
[----:B------:R-:W-:-:S04]  /*0730*/  IMAD R27, R5, UR7, R27 ;  /* 0x00000007051b7c24 */ /* 0x000fc8000f8e021b */
[----:B------:R-:W-:Y:S02]  /*0740*/  IMAD R5, R27, R5, R24 ;  /* 0x000000051b057224 */ /* 0x000fe400078e0218 */
[----:B-1----:R-:W-:Y:S02]  /*0750*/  FMUL R11, R11, UR4 ;  /* 0x000000040b0b7c20 */ /* 0x002fe40008400000 */
[----:B0-----:R-:W-:-:S05]  /*0760*/  IMAD.WIDE.U32 R2, R5, 0x4, R2 ;  /* 0x0000000405027825 */ /* 0x001fca00078e0002 */
[----:B------:R-:W-:Y:S01]  /*0770*/  STG.E desc[UR8][R2.64], R11 ;  /* 0x0000000b02007986 */ /* 0x000fe2000c101908 */
[----:B------:R-:W-:Y:S05]  /*0780*/  EXIT ;  /* 0x000000000000794d */ /* 0x000fea0003800000 */
.L_x_4:
[----:B------:R-:W-:-:S00]  /*0790*/  BRA `(.L_x_4) ;  /* 0xfffffffc00fc7947 */ /* 0x000fc0000383ffff */
[----:B------:R-:W-:-:S00]  /*07a0*/  NOP ;  /* 0x0000000000007918 */ /* 0x000fc00000000000 */
        /* <DEDUP_REMOVED lines=13> */
.L_x_5:


//--------------------- .nv.shared._Z15QK_tiled_kernelPKfS0_Pfiiif --------------------------
	.section	.nv.shared._Z15QK_tiled_kernelPKfS0_Pfiiif,"aw",@nobits
	.sectionflags	@""
	.align	4
.nv.shared._Z15QK_tiled_kernelPKfS0_Pfiiif:
	.zero		9216


//--------------------- .nv.shared.reserved.0     --------------------------
	.section	.nv.shared.reserved.0,"aw",@nobits
	.weak		__nv_reservedSMEM_offset_0_alias
	.size		__nv_reservedSMEM_offset_0_alias, 0, 64
	.other		__nv_reservedSMEM_offset_0_alias,@"STO_CUDA_RESERVED_SHARED STV_DEFAULT"
__nv_reservedSMEM_offset_0_alias:
	.zero		0
	.zero		64


//--------------------- .nv.constant0._Z15QK_tiled_kernelPKfS0_Pfiiif --------------------------
	.section	.nv.constant0._Z15QK_tiled_kernelPKfS0_Pfiiif,"a",@progbits
	.sectionflags	@""
	.align	4
.nv.constant0._Z15QK_tiled_kernelPKfS0_Pfiiif:
	.zero		936


//--------------------- SYMBOLS --------------------------

	.type		.nv.reservedSmem.offset0,@object
	.size		.nv.reservedSmem.offset0,0x4
	.type		.nv.reservedSmem.cap,@object
	.size		.nv.reservedSmem.cap,0x4
